//
// Generated by NVIDIA NVVM Compiler
//
// Compiler Build ID: CL-36424714
// Cuda compilation tools, release 13.0, V13.0.88
// Based on NVVM 20.0.0
//

.version 9.0
.target sm_100
.address_size 64

	// .globl	_Z9my_kernelPfff

.visible .entry _Z9my_kernelPfff(
	.param .u64 .ptr .align 1 _Z9my_kernelPfff_param_0,
	.param .f32 _Z9my_kernelPfff_param_1,
	.param .f32 _Z9my_kernelPfff_param_2
)
{
	.reg .b32 	%f<4>;
	.reg .b64 	%rd<3>;

	ld.param.u64 	%rd1, [_Z9my_kernelPfff_param_0];
	ld.param.f32 	%f1, [_Z9my_kernelPfff_param_1];
	ld.param.f32 	%f2, [_Z9my_kernelPfff_param_2];
	cvta.to.global.u64 	%rd2, %rd1;
	add.f32 	%f3, %f1, %f2;
	st.global.f32 	[%rd2], %f3;
	ret;

}


// ===== COMPILED SASS (sm_100) =====

	.target	sm_100

	.elftype	@"ET_EXEC"


//--------------------- .note.nv.tkinfo           --------------------------
	.section	.note.nv.tkinfo,"",@"SHT_NOTE"
	.sectionflags	@"SHF_NOTE_NV_TKINFO"
	.tkinfo
        /*0018*/ 	.word	0x00000002
        /*0030*/ 	.string	""
        /*0030*/ 	.string	"ptxas"
        /*0030*/ 	.string	"Cuda compilation tools, release 13.0, V13.0.88"
        /*0030*/ 	.string	"Build cuda_13.0.r13.0/compiler.36424714_0"
        /*0030*/ 	.string	"-arch sm_100 -m 64 "



//--------------------- .note.nv.cuinfo           --------------------------
	.section	.note.nv.cuinfo,"",@"SHT_NOTE"
	.sectionflags	@"SHF_NOTE_NV_CUINFO"
        /*0018*/ 	.short	0x0002
        /*001a*/ 	.short	0x0064
        /*001c*/ 	.short	0x0082
	.zero		2


//--------------------- .nv.info                  --------------------------
	.section	.nv.info,"",@"SHT_CUDA_INFO"
	.align	4


	//----- nvinfo : EIATTR_REGCOUNT
	.align		4
        /*0000*/ 	.byte	0x04, 0x2f
        /*0002*/ 	.short	(.L_1 - .L_0)
	.align		4
.L_0:
        /*0004*/ 	.word	index@(_Z9my_kernelPfff)
        /*0008*/ 	.word	0x00000008


	//----- nvinfo : EIATTR_FRAME_SIZE
	.align		4
.L_1:
        /*000c*/ 	.byte	0x04, 0x11
        /*000e*/ 	.short	(.L_3 - .L_2)
	.align		4
.L_2:
        /*0010*/ 	.word	index@(_Z9my_kernelPfff)
        /*0014*/ 	.word	0x00000000


	//----- nvinfo : EIATTR_MIN_STACK_SIZE
	.align		4
.L_3:
        /*0018*/ 	.byte	0x04, 0x12
        /*001a*/ 	.short	(.L_5 - .L_4)
	.align		4
.L_4:
        /*001c*/ 	.word	index@(_Z9my_kernelPfff)
        /*0020*/ 	.word	0x00000000
.L_5:


//--------------------- .nv.compat                --------------------------
	.section	.nv.compat,"",@"SHT_CUDA_COMPAT_INFO"
	.align	4
        /*0000*/ 	.byte	0x02, 0x09, 0x00, 0x00, 0x02, 0x02, 0x01, 0x00, 0x02, 0x05, 0x05, 0x00, 0x03, 0x07, 0x01, 0x01
        /*0010*/ 	.byte	0x02, 0x03, 0x00, 0x00, 0x02, 0x06, 0x01, 0x00, 0x04, 0x0b, 0x08, 0x00, 0x09, 0x00, 0x00, 0x00
        /*0020*/ 	.byte	0x00, 0x00, 0x00, 0x00


//--------------------- .nv.info._Z9my_kernelPfff --------------------------
	.section	.nv.info._Z9my_kernelPfff,"",@"SHT_CUDA_INFO"
	.sectionflags	@""
	.align	4


	//----- nvinfo : EIATTR_CUDA_API_VERSION
	.align		4
        /*0000*/ 	.byte	0x04, 0x37
        /*0002*/ 	.short	(.L_7 - .L_6)
.L_6:
        /*0004*/ 	.word	0x00000082


	//----- nvinfo : EIATTR_KPARAM_INFO
	.align		4
.L_7:
        /*0008*/ 	.byte	0x04, 0x17
        /*000a*/ 	.short	(.L_9 - .L_8)
.L_8:
        /*000c*/ 	.word	0x00000000
        /*0010*/ 	.short	0x0002
        /*0012*/ 	.short	0x000c
        /*0014*/ 	.byte	0x00, 0xf0, 0x11, 0x00


	//----- nvinfo : EIATTR_KPARAM_INFO
	.align		4
.L_9:
        /*0018*/ 	.byte	0x04, 0x17
        /*001a*/ 	.short	(.L_11 - .L_10)
.L_10:
        /*001c*/ 	.word	0x00000000
        /*0020*/ 	.short	0x0001
        /*0022*/ 	.short	0x0008
        /*0024*/ 	.byte	0x00, 0xf0, 0x11, 0x00


	//----- nvinfo : EIATTR_KPARAM_INFO
	.align		4
.L_11:
        /*0028*/ 	.byte	0x04, 0x17
        /*002a*/ 	.short	(.L_13 - .L_12)
.L_12:
        /*002c*/ 	.word	0x00000000
        /*0030*/ 	.short	0x0000
        /*0032*/ 	.short	0x0000
        /*0034*/ 	.byte	0x00, 0xf5, 0x21, 0x00


	//----- nvinfo : EIATTR_SPARSE_MMA_MASK
	.align		4
.L_13:
        /*0038*/ 	.byte	0x03, 0x50
        /*003a*/ 	.short	0x0000


	//----- nvinfo : EIATTR_MAXREG_COUNT
	.align		4
        /*003c*/ 	.byte	0x03, 0x1b
        /*003e*/ 	.short	0x00ff


	//----- nvinfo : EIATTR_MERCURY_ISA_VERSION
	.align		4
        /*0040*/ 	.byte	0x03, 0x5f
        /*0042*/ 	.short	0x0101


	//----- nvinfo : EIATTR_VRC_CTA_INIT_COUNT
	.align		4
        /*0044*/ 	.byte	0x02, 0x4a
	.zero		1
	.zero		1


	//----- nvinfo : EIATTR_EXIT_INSTR_OFFSETS
	.align		4
        /*0048*/ 	.byte	0x04, 0x1c
        /*004a*/ 	.short	(.L_15 - .L_14)


	//   ....[0]....
.L_14:
        /*004c*/ 	.word	0x00000060


	//----- nvinfo : EIATTR_CBANK_PARAM_SIZE
	.align		4
.L_15:
        /*0050*/ 	.byte	0x03, 0x19
        /*0052*/ 	.short	0x0010


	//----- nvinfo : EIATTR_PARAM_CBANK
	.align		4
        /*0054*/ 	.byte	0x04, 0x0a
        /*0056*/ 	.short	(.L_17 - .L_16)
	.align		4
.L_16:
        /*0058*/ 	.word	index@(.nv.constant0._Z9my_kernelPfff)
        /*005c*/ 	.short	0x0380
        /*005e*/ 	.short	0x0010


	//----- nvinfo : EIATTR_SW_WAR
	.align		4
.L_17:
        /*0060*/ 	.byte	0x04, 0x36
        /*0062*/ 	.short	(.L_19 - .L_18)
.L_18:
        /*0064*/ 	.word	0x00000008
.L_19:


//--------------------- .nv.callgraph             --------------------------
	.section	.nv.callgraph,"",@"SHT_CUDA_CALLGRAPH"
	.align	4
	.sectionentsize	8
	.align		4
        /*0000*/ 	.word	0x00000000
	.align		4
        /*0004*/ 	.word	0xffffffff
	.align		4
        /*0008*/ 	.word	0x00000000
	.align		4
        /*000c*/ 	.word	0xfffffffe
	.align		4
        /*0010*/ 	.word	0x00000000
	.align		4
        /*0014*/ 	.word	0xfffffffd
	.align		4
        /*0018*/ 	.word	0x00000000
	.align		4
        /*001c*/ 	.word	0xfffffffc


//--------------------- .text._Z9my_kernelPfff    --------------------------
	.section	.text._Z9my_kernelPfff,"ax",@progbits
	.align	128
        .global         _Z9my_kernelPfff
        .type           _Z9my_kernelPfff,@function
        .size           _Z9my_kernelPfff,(.L_x_1 - _Z9my_kernelPfff)
        .other          _Z9my_kernelPfff,@"STO_CUDA_ENTRY STV_DEFAULT"
_Z9my_kernelPfff:
.text._Z9my_kernelPfff:
[----:B------:R-:W-:Y:S08]  /*0000*/  LDC R1, c[0x0][0x37c] ;  /* 0x0000df00ff017b82 */ /* 0x000ff00000000800 */
[----:B------:R-:W0:Y:S01]  /*0010*/  LDC.64 R4, c[0x0][0x388] ;  /* 0x0000e200ff047b82 */ /* 0x000e220000000a00 */
[----:B------:R-:W1:Y:S07]  /*0020*/  LDCU.64 UR4, c[0x0][0x358] ;  /* 0x00006b00ff0477ac */ /* 0x000e6e0008000a00 */
[----:B------:R-:W1:Y:S01]  /*0030*/  LDC.64 R2, c[0x0][0x380] ;  /* 0x0000e000ff027b82 */ /* 0x000e620000000a00 */
[----:B0-----:R-:W-:-:S05]  /*0040*/  FADD R5, R4, R5 ;  /* 0x0000000504057221 */ /* 0x001fca0000000000 */
[----:B-1----:R-:W-:Y:S01]  /*0050*/  STG.E desc[UR4][R2.64], R5 ;  /* 0x0000000502007986 */ /* 0x002fe2000c101904 */
[----:B------:R-:W-:Y:S05]  /*0060*/  EXIT ;  /* 0x000000000000794d */ /* 0x000fea0003800000 */
.L_x_0:
[----:B------:R-:W-:-:S00]  /*0070*/  BRA `(.L_x_0) ;  /* 0xfffffffc00fc7947 */ /* 0x000fc0000383ffff */
[----:B------:R-:W-:-:S00]  /*0080*/  NOP ;  /* 0x0000000000007918 */ /* 0x000fc00000000000 */
[----:B------:R-:W-:-:S00]  /*0090*/  NOP ;  /* 0x0000000000007918 */ /* 0x000fc00000000000 */
[----:B------:R-:W-:-:S00]  /*00a0*/  NOP ;  /* 0x0000000000007918 */ /* 0x000fc00000000000 */
[----:B------:R-:W-:-:S00]  /*00b0*/  NOP ;  /* 0x0000000000007918 */ /* 0x000fc00000000000 */
[----:B------:R-:W-:-:S00]  /*00c0*/  NOP ;  /* 0x0000000000007918 */ /* 0x000fc00000000000 */
[----:B------:R-:W-:-:S00]  /*00d0*/  NOP ;  /* 0x0000000000007918 */ /* 0x000fc00000000000 */
[----:B------:R-:W-:-:S00]  /*00e0*/  NOP ;  /* 0x0000000000007918 */ /* 0x000fc00000000000 */
[----:B------:R-:W-:-:S00]  /*00f0*/  NOP ;  /* 0x0000000000007918 */ /* 0x000fc00000000000 */
.L_x_1:


//--------------------- .nv.shared.reserved.0     --------------------------
	.section	.nv.shared.reserved.0,"aw",@nobits
	.weak		__nv_reservedSMEM_offset_0_alias
	.size		__nv_reservedSMEM_offset_0_alias, 0, 64
	.other		__nv_reservedSMEM_offset_0_alias,@"STO_CUDA_RESERVED_SHARED STV_DEFAULT"
__nv_reservedSMEM_offset_0_alias:
	.zero		0
	.zero		64


//--------------------- .nv.constant0._Z9my_kernelPfff --------------------------
	.section	.nv.constant0._Z9my_kernelPfff,"a",@progbits
	.sectionflags	@""
	.align	4
.nv.constant0._Z9my_kernelPfff:
	.zero		912


//--------------------- SYMBOLS --------------------------

	.type		.nv.reservedSmem.offset0,@object
	.size		.nv.reservedSmem.offset0,0x4
